	.headerflags	@"EF_CUDA_TEXMODE_UNIFIED EF_CUDA_64BIT_ADDRESS EF_CUDA_SM80 EF_CUDA_VIRTUAL_SM(EF_CUDA_SM80)"
	.elftype	@"ET_EXEC"


//--------------------- .nv.info                  --------------------------
	.section	.nv.info,"",@"SHT_CUDA_INFO"
	.align	4


	//----- nvinfo : EIATTR_REGCOUNT
	.align		4
        /*0000*/ 	.byte	0x04, 0x2f
        /*0002*/ 	.short	(.L_1 - .L_0)
	.align		4
.L_0:
        /*0004*/ 	.word	index@(mean_kernel_2_0d1d23d)
        /*0008*/ 	.word	0x0000000f


	//----- nvinfo : EIATTR_MAX_STACK_SIZE
	.align		4
.L_1:
        /*000c*/ 	.byte	0x04, 0x23
        /*000e*/ 	.short	(.L_3 - .L_2)
	.align		4
.L_2:
        /*0010*/ 	.word	index@(mean_kernel_2_0d1d23d)
        /*0014*/ 	.word	0x00000000


	//----- nvinfo : EIATTR_MIN_STACK_SIZE
	.align		4
.L_3:
        /*0018*/ 	.byte	0x04, 0x12
        /*001a*/ 	.short	(.L_5 - .L_4)
	.align		4
.L_4:
        /*001c*/ 	.word	index@(mean_kernel_2_0d1d23d)
        /*0020*/ 	.word	0x00000000


	//----- nvinfo : EIATTR_FRAME_SIZE
	.align		4
.L_5:
        /*0024*/ 	.byte	0x04, 0x11
        /*0026*/ 	.short	(.L_7 - .L_6)
	.align		4
.L_6:
        /*0028*/ 	.word	index@(mean_kernel_2_0d1d23d)
        /*002c*/ 	.word	0x00000000
.L_7:


//--------------------- .nv.info.mean_kernel_2_0d1d23d --------------------------
	.section	.nv.info.mean_kernel_2_0d1d23d,"",@"SHT_CUDA_INFO"
	.align	4


	//----- nvinfo : EIATTR_CUDA_API_VERSION
	.align		4
        /*0000*/ 	.byte	0x04, 0x37
        /*0002*/ 	.short	(.L_9 - .L_8)
.L_8:
        /*0004*/ 	.word	0x00000078


	//----- nvinfo : EIATTR_SW2861232_WAR
	.align		4
.L_9:
        /*0008*/ 	.byte	0x01, 0x35
	.zero		2


	//----- nvinfo : EIATTR_PARAM_CBANK
	.align		4
        /*000c*/ 	.byte	0x04, 0x0a
        /*000e*/ 	.short	(.L_11 - .L_10)
	.align		4
.L_10:
        /*0010*/ 	.word	index@(.nv.constant0.mean_kernel_2_0d1d23d)
        /*0014*/ 	.short	0x0160
        /*0016*/ 	.short	0x0018


	//----- nvinfo : EIATTR_CBANK_PARAM_SIZE
	.align		4
.L_11:
        /*0018*/ 	.byte	0x03, 0x19
        /*001a*/ 	.short	0x0018


	//----- nvinfo : EIATTR_KPARAM_INFO
	.align		4
        /*001c*/ 	.byte	0x04, 0x17
        /*001e*/ 	.short	(.L_13 - .L_12)
.L_12:
        /*0020*/ 	.word	0x00000000
        /*0024*/ 	.short	0x0003
        /*0026*/ 	.short	0x0014
        /*0028*/ 	.byte	0x00, 0xf0, 0x11, 0x00


	//----- nvinfo : EIATTR_KPARAM_INFO
	.align		4
.L_13:
        /*002c*/ 	.byte	0x04, 0x17
        /*002e*/ 	.short	(.L_15 - .L_14)
.L_14:
        /*0030*/ 	.word	0x00000000
        /*0034*/ 	.short	0x0002
        /*0036*/ 	.short	0x0010
        /*0038*/ 	.byte	0x00, 0xf0, 0x11, 0x00


	//----- nvinfo : EIATTR_KPARAM_INFO
	.align		4
.L_15:
        /*003c*/ 	.byte	0x04, 0x17
        /*003e*/ 	.short	(.L_17 - .L_16)
.L_16:
        /*0040*/ 	.word	0x00000000
        /*0044*/ 	.short	0x0001
        /*0046*/ 	.short	0x0008
        /*0048*/ 	.byte	0x00, 0xf0, 0x21, 0x00


	//----- nvinfo : EIATTR_KPARAM_INFO
	.align		4
.L_17:
        /*004c*/ 	.byte	0x04, 0x17
        /*004e*/ 	.short	(.L_19 - .L_18)
.L_18:
        /*0050*/ 	.word	0x00000000
        /*0054*/ 	.short	0x0000
        /*0056*/ 	.short	0x0000
        /*0058*/ 	.byte	0x00, 0xf0, 0x21, 0x00


	//----- nvinfo : EIATTR_MAXREG_COUNT
	.align		4
.L_19:
        /*005c*/ 	.byte	0x03, 0x1b
        /*005e*/ 	.short	0x00ff


	//----- nvinfo : EIATTR_COOP_GROUP_MASK_REGIDS
	.align		4
        /*0060*/ 	.byte	0x04, 0x29
        /*0062*/ 	.short	(.L_21 - .L_20)


	//   ....[0]....
.L_20:
        /*0064*/ 	.word	0xffffffff


	//   ....[1]....
        /*0068*/ 	.word	0xffffffff


	//   ....[2]....
        /*006c*/ 	.word	0xffffffff


	//   ....[3]....
        /*0070*/ 	.word	0xffffffff


	//   ....[4]....
        /*0074*/ 	.word	0xffffffff


	//   ....[5]....
        /*0078*/ 	.word	0xffffffff


	//   ....[6]....
        /*007c*/ 	.word	0xffffffff


	//   ....[7]....
        /*0080*/ 	.word	0xffffffff


	//   ....[8]....
        /*0084*/ 	.word	0xffffffff


	//   ....[9]....
        /*0088*/ 	.word	0xffffffff


	//----- nvinfo : EIATTR_COOP_GROUP_INSTR_OFFSETS
	.align		4
.L_21:
        /*008c*/ 	.byte	0x04, 0x28
        /*008e*/ 	.short	(.L_23 - .L_22)


	//   ....[0]....
.L_22:
        /*0090*/ 	.word	0x000000d0


	//   ....[1]....
        /*0094*/ 	.word	0x000000e0


	//   ....[2]....
        /*0098*/ 	.word	0x00000110


	//   ....[3]....
        /*009c*/ 	.word	0x00000120


	//   ....[4]....
        /*00a0*/ 	.word	0x00000150


	//   ....[5]....
        /*00a4*/ 	.word	0x00000160


	//   ....[6]....
        /*00a8*/ 	.word	0x00000190


	//   ....[7]....
        /*00ac*/ 	.word	0x000001a0


	//   ....[8]....
        /*00b0*/ 	.word	0x000001d0


	//   ....[9]....
        /*00b4*/ 	.word	0x00000200


	//----- nvinfo : EIATTR_EXIT_INSTR_OFFSETS
	.align		4
.L_23:
        /*00b8*/ 	.byte	0x04, 0x1c
        /*00ba*/ 	.short	(.L_25 - .L_24)


	//   ....[0]....
.L_24:
        /*00bc*/ 	.word	0x00000370


	//----- nvinfo : EIATTR_MAX_THREADS
	.align		4
.L_25:
        /*00c0*/ 	.byte	0x04, 0x05
        /*00c2*/ 	.short	(.L_27 - .L_26)
.L_26:
        /*00c4*/ 	.word	0x00000080
        /*00c8*/ 	.word	0x00000001
        /*00cc*/ 	.word	0x00000001


	//----- nvinfo : EIATTR_CRS_STACK_SIZE
	.align		4
.L_27:
        /*00d0*/ 	.byte	0x04, 0x1e
        /*00d2*/ 	.short	(.L_29 - .L_28)
.L_28:
        /*00d4*/ 	.word	0x00000000
.L_29:


//--------------------- .nv.constant0.mean_kernel_2_0d1d23d --------------------------
	.section	.nv.constant0.mean_kernel_2_0d1d23d,"a",@progbits
	.align	4
.nv.constant0.mean_kernel_2_0d1d23d:
	.zero		376


//--------------------- .text.mean_kernel_2_0d1d23d --------------------------
	.section	.text.mean_kernel_2_0d1d23d,"ax",@progbits
	.sectionflags	@"SHF_BARRIERS=1"
	.sectioninfo	@"SHI_REGISTERS=15"
	.align	128
        .global         mean_kernel_2_0d1d23d
        .type           mean_kernel_2_0d1d23d,@function
        .size           mean_kernel_2_0d1d23d,(.L_x_3 - mean_kernel_2_0d1d23d)
        .other          mean_kernel_2_0d1d23d,@"STO_CUDA_ENTRY STV_DEFAULT"
mean_kernel_2_0d1d23d:
.text.mean_kernel_2_0d1d23d:
[----:B------:R-:W-:-:S02]  /*0000*/  IMAD.MOV.U32 R1, RZ, RZ, c[0x0][0x28] ;  /* 0x00000a00ff017624 */ /* 0x000fc400078e00ff */
[----:B------:R-:W0:Y:S01]  /*0010*/  S2R R0, SR_TID.X ;  /* 0x0000000000007919 */ /* 0x000e220000002100 */
[----:B------:R-:W-:Y:S01]  /*0020*/  ULDC.64 UR4, c[0x0][0x118] ;  /* 0x0000460000047ab9 */ /* 0x000fe20000000a00 */
[----:B------:R-:W-:Y:S01]  /*0030*/  BSSY B0, `(.L_x_0) ;  /* 0x0000007000007945 */ /* 0x000fe20003800000 */
[----:B0-----:R-:W-:-:S04]  /*0040*/  LOP3.LUT R4, R0, 0x1f, RZ, 0xc0, !PT ;  /* 0x0000001f00047812 */ /* 0x001fc800078ec0ff */
[----:B------:R-:W-:-:S13]  /*0050*/  ISETP.GE.AND P0, PT, R4, c[0x0][0x174], PT ;  /* 0x00005d0004007a0c */ /* 0x000fda0003f06270 */
[----:B------:R-:W-:Y:S05]  /*0060*/  @P0 BRA `(.L_x_1) ;  /* 0x0000003000000947 */ /* 0x000fea0003800000 */
[----:B------:R-:W-:-:S04]  /*0070*/  IMAD.MOV.U32 R3, RZ, RZ, 0x8 ;  /* 0x00000008ff037424 */ /* 0x000fc800078e00ff */
[----:B------:R-:W-:-:S06]  /*0080*/  IMAD.WIDE.U32 R2, R4, R3, c[0x0][0x160] ;  /* 0x0000580004027625 */ /* 0x000fcc00078e0003 */
[----:B------:R-:W5:Y:S02]  /*0090*/  LDG.E.64 R2, [R2.64] ;  /* 0x0000000402027981 */ /* 0x000f64000c1e1b00 */
.L_x_1:
[----:B------:R-:W-:Y:S05]  /*00a0*/  BSYNC B0 ;  /* 0x0000000000007941 */ /* 0x000fea0003800000 */
.L_x_0:
[----:B-----5:R-:W-:Y:S02]  /*00b0*/  SEL R5, R2, RZ, !P0 ;  /* 0x000000ff02057207 */ /* 0x020fe40004000000 */
[----:B------:R-:W-:-:S03]  /*00c0*/  SEL R6, R3, RZ, !P0 ;  /* 0x000000ff03067207 */ /* 0x000fc60004000000 */
[----:B------:R-:W0:Y:S04]  /*00d0*/  SHFL.BFLY PT, R2, R5, 0x10, 0x1f ;  /* 0x0e001f0005027f89 */ /* 0x000e2800000e0000 */
[----:B------:R-:W1:Y:S01]  /*00e0*/  SHFL.BFLY PT, R3, R6, 0x10, 0x1f ;  /* 0x0e001f0006037f89 */ /* 0x000e6200000e0000 */
[----:B0-----:R-:W-:-:S05]  /*00f0*/  IADD3 R11, P0, R2, R5, RZ ;  /* 0x00000005020b7210 */ /* 0x001fca0007f1e0ff */
[----:B-1----:R-:W-:Y:S01]  /*0100*/  IMAD.X R12, R3, 0x1, R6, P0 ;  /* 0x00000001030c7824 */ /* 0x002fe200000e0606 */
[----:B------:R-:W0:Y:S04]  /*0110*/  SHFL.BFLY PT, R2, R11, 0x8, 0x1f ;  /* 0x0d001f000b027f89 */ /* 0x000e2800000e0000 */
[----:B------:R-:W1:Y:S01]  /*0120*/  SHFL.BFLY PT, R3, R12, 0x8, 0x1f ;  /* 0x0d001f000c037f89 */ /* 0x000e6200000e0000 */
[----:B0-----:R-:W-:-:S05]  /*0130*/  IADD3 R9, P0, R2, R11, RZ ;  /* 0x0000000b02097210 */ /* 0x001fca0007f1e0ff */
[----:B-1----:R-:W-:Y:S01]  /*0140*/  IMAD.X R10, R3, 0x1, R12, P0 ;  /* 0x00000001030a7824 */ /* 0x002fe200000e060c */
[----:B------:R-:W0:Y:S04]  /*0150*/  SHFL.BFLY PT, R2, R9, 0x4, 0x1f ;  /* 0x0c801f0009027f89 */ /* 0x000e2800000e0000 */
[----:B------:R-:W1:Y:S01]  /*0160*/  SHFL.BFLY PT, R3, R10, 0x4, 0x1f ;  /* 0x0c801f000a037f89 */ /* 0x000e6200000e0000 */
[----:B0-----:R-:W-:-:S04]  /*0170*/  IADD3 R7, P0, R2, R9, RZ ;  /* 0x0000000902077210 */ /* 0x001fc80007f1e0ff */
[----:B-1----:R-:W-:Y:S01]  /*0180*/  IADD3.X R8, R3, R10, RZ, P0, !PT ;  /* 0x0000000a03087210 */ /* 0x002fe200007fe4ff */
[----:B------:R-:W0:Y:S04]  /*0190*/  SHFL.BFLY PT, R2, R7, 0x2, 0x1f ;  /* 0x0c401f0007027f89 */ /* 0x000e2800000e0000 */
[----:B------:R-:W1:Y:S01]  /*01a0*/  SHFL.BFLY PT, R3, R8, 0x2, 0x1f ;  /* 0x0c401f0008037f89 */ /* 0x000e6200000e0000 */
[----:B0-----:R-:W-:-:S05]  /*01b0*/  IADD3 R5, P0, R2, R7, RZ ;  /* 0x0000000702057210 */ /* 0x001fca0007f1e0ff */
[----:B-1----:R-:W-:Y:S01]  /*01c0*/  IMAD.X R6, R3, 0x1, R8, P0 ;  /* 0x0000000103067824 */ /* 0x002fe200000e0608 */
[----:B------:R-:W0:Y:S01]  /*01d0*/  SHFL.BFLY PT, R2, R5, 0x1, 0x1f ;  /* 0x0c201f0005027f89 */ /* 0x000e2200000e0000 */
[----:B------:R-:W-:Y:S01]  /*01e0*/  ISETP.NE.AND P0, PT, R4, RZ, PT ;  /* 0x000000ff0400720c */ /* 0x000fe20003f05270 */
[----:B------:R-:W1:Y:S02]  /*01f0*/  I2F R8, c[0x0][0x170] ;  /* 0x00005c0000087b06 */ /* 0x000e640000201400 */
[----:B------:R-:W2:Y:S01]  /*0200*/  SHFL.BFLY PT, R3, R6, 0x1, 0x1f ;  /* 0x0c201f0006037f89 */ /* 0x000ea200000e0000 */
[----:B0-----:R-:W-:-:S05]  /*0210*/  IADD3 R2, P1, R2, R5, RZ ;  /* 0x0000000502027210 */ /* 0x001fca0007f3e0ff */
[----:B--2---:R-:W-:Y:S01]  /*0220*/  IMAD.X R3, R3, 0x1, R6, P1 ;  /* 0x0000000103037824 */ /* 0x004fe200008e0606 */
[----:B-1----:R-:W-:-:S04]  /*0230*/  FSETP.GEU.AND P1, PT, |R8|, 1.175494350822287508e-38, PT ;  /* 0x008000000800780b */ /* 0x002fc80003f2e200 */
[----:B------:R-:W-:Y:S04]  /*0240*/  @!P0 STS.64 [RZ], R2 ;  /* 0x00000002ff008388 */ /* 0x000fe80000000a00 */
[----:B------:R-:W-:Y:S06]  /*0250*/  BAR.SYNC 0x0 ;  /* 0x0000000000007b1d */ /* 0x000fec0000000000 */
[----:B------:R-:W0:Y:S01]  /*0260*/  LDS.64 R2, [R0.X8] ;  /* 0x0000000000027984 */ /* 0x000e220000008a00 */
[----:B------:R-:W-:-:S13]  /*0270*/  ISETP.GE.AND P0, PT, R0, 0x1, PT ;  /* 0x000000010000780c */ /* 0x000fda0003f06270 */
[----:B0-----:R-:W-:Y:S04]  /*0280*/  @!P0 STS.64 [R0.X8], R2 ;  /* 0x0000000200008388 */ /* 0x001fe80000008a00 */
[----:B------:R-:W-:Y:S06]  /*0290*/  BAR.SYNC 0x0 ;  /* 0x0000000000007b1d */ /* 0x000fec0000000000 */
[----:B------:R-:W0:Y:S01]  /*02a0*/  LDS.64 R6, [RZ] ;  /* 0x00000000ff067984 */ /* 0x000e220000000a00 */
[----:B------:R-:W-:-:S13]  /*02b0*/  FSETP.GT.AND P0, PT, |R8|, 8.50705917302346158658e+37, PT ;  /* 0x7e8000000800780b */ /* 0x000fda0003f04200 */
[----:B------:R-:W-:-:S04]  /*02c0*/  @P0 FMUL R8, R8, 0.25 ;  /* 0x3e80000008080820 */ /* 0x000fc80000400000 */
[----:B------:R-:W-:-:S04]  /*02d0*/  @!P1 FMUL R8, R8, 16777216 ;  /* 0x4b80000008089820 */ /* 0x000fc80000400000 */
[----:B------:R-:W1:Y:S08]  /*02e0*/  MUFU.RCP R5, R8 ;  /* 0x0000000800057308 */ /* 0x000e700000001000 */
[----:B0-----:R-:W0:Y:S02]  /*02f0*/  I2F.S64 R4, R6 ;  /* 0x0000000600047312 */ /* 0x001e240000301400 */
[----:B0-----:R-:W-:-:S04]  /*0300*/  @P0 FMUL R4, R4, 0.25 ;  /* 0x3e80000004040820 */ /* 0x001fc80000400000 */
[----:B------:R-:W-:-:S04]  /*0310*/  @!P1 FMUL R4, R4, 16777216 ;  /* 0x4b80000004049820 */ /* 0x000fc80000400000 */
[----:B-1----:R-:W-:Y:S01]  /*0320*/  FMUL R2, R5, R4 ;  /* 0x0000000405027220 */ /* 0x002fe20000400000 */
[----:B------:R-:W-:Y:S01]  /*0330*/  MOV R4, c[0x0][0x168] ;  /* 0x00005a0000047a02 */ /* 0x000fe20000000f00 */
[----:B------:R-:W-:-:S04]  /*0340*/  IMAD.MOV.U32 R5, RZ, RZ, c[0x0][0x16c] ;  /* 0x00005b00ff057624 */ /* 0x000fc800078e00ff */
[----:B------:R-:W0:Y:S02]  /*0350*/  F2I.S64.TRUNC R2, R2 ;  /* 0x0000000200027311 */ /* 0x000e24000020d900 */
[----:B0-----:R-:W-:Y:S01]  /*0360*/  STG.E.64 [R4.64], R2 ;  /* 0x0000000204007986 */ /* 0x001fe2000c101b04 */
[----:B------:R-:W-:Y:S05]  /*0370*/  EXIT ;  /* 0x000000000000794d */ /* 0x000fea0003800000 */
.L_x_2:
[----:B------:R-:W-:-:S00]  /*0380*/  BRA `(.L_x_2) ;  /* 0xfffffff000007947 */ /* 0x000fc0000383ffff */
[----:B------:R-:W-:-:S00]  /*0390*/  NOP ;  /* 0x0000000000007918 */ /* 0x000fc00000000000 */
        /* <DEDUP_REMOVED lines=14> */
.L_x_3:


//--------------------- .nv.shared.mean_kernel_2_0d1d23d --------------------------
	.section	.nv.shared.mean_kernel_2_0d1d23d,"aw",@nobits
	.align	16
